//
// Generated by NVIDIA NVVM Compiler
//
// Compiler Build ID: CL-36424714
// Cuda compilation tools, release 13.0, V13.0.88
// Based on NVVM 20.0.0
//

.version 9.0
.target sm_100
.address_size 64

	// .globl	_Z7printmey
.extern .func  (.param .b32 func_retval0) vprintf
(
	.param .b64 vprintf_param_0,
	.param .b64 vprintf_param_1
)
;
.global .align 1 .b8 $str[14] = {99, 97, 108, 108, 32, 112, 114, 105, 110, 116, 109, 101, 10};
.global .align 1 .b8 $str$1[17] = {97, 91, 37, 102, 93, 32, 61, 32, 37, 102, 32, 40, 37, 102, 41, 10};

.visible .entry _Z7printmey(
	.param .u64 _Z7printmey_param_0
)
{
	.local .align 8 .b8 	__local_depot0[24];
	.reg .b64 	%SP;
	.reg .b64 	%SPL;
	.reg .pred 	%p<2>;
	.reg .b32 	%r<19>;
	.reg .b32 	%f<60>;
	.reg .b64 	%rd<9>;
	.reg .b64 	%fd<33>;

	mov.u64 	%SPL, __local_depot0;
	cvta.local.u64 	%SP, %SPL;
	ld.param.u64 	%rd2, [_Z7printmey_param_0];
	add.u64 	%rd3, %SP, 0;
	add.u64 	%rd1, %SPL, 0;
	mov.u64 	%rd4, $str;
	cvta.global.u64 	%rd5, %rd4;
	{ // callseq 0, 0
	.param .b64 param0;
	st.param.b64 	[param0], %rd5;
	.param .b64 param1;
	st.param.b64 	[param1], 0;
	.param .b32 retval0;
	call.uni (retval0), 
	vprintf, 
	(
	param0, 
	param1
	);
	ld.param.b32 	%r1, [retval0];
	} // callseq 0
	mov.f32 	%f59, 0f00000000;
	mov.u64 	%rd6, $str$1;
$L__BB0_1:
	add.f32 	%f4, %f59, 0f3F800000;
	tex.1d.v4.f32.f32 	{%f5, %f6, %f7, %f8}, [%rd2, {%f4}];
	cvt.f64.f32 	%fd1, %f59;
	cvt.f64.f32 	%fd2, %f5;
	sub.f32 	%f9, %f59, %f5;
	cvt.f64.f32 	%fd3, %f9;
	st.local.f64 	[%rd1], %fd1;
	st.local.f64 	[%rd1+8], %fd2;
	st.local.f64 	[%rd1+16], %fd3;
	cvta.global.u64 	%rd7, %rd6;
	{ // callseq 1, 0
	.param .b64 param0;
	st.param.b64 	[param0], %rd7;
	.param .b64 param1;
	st.param.b64 	[param1], %rd3;
	.param .b32 retval0;
	call.uni (retval0), 
	vprintf, 
	(
	param0, 
	param1
	);
	ld.param.b32 	%r3, [retval0];
	} // callseq 1
	add.f64 	%fd4, %fd1, 0d3F1A36E2EB1C432D;
	cvt.rn.f32.f64 	%f10, %fd4;
	add.f32 	%f11, %f10, 0f3F800000;
	tex.1d.v4.f32.f32 	{%f12, %f13, %f14, %f15}, [%rd2, {%f11}];
	cvt.f64.f32 	%fd5, %f10;
	cvt.f64.f32 	%fd6, %f12;
	sub.f32 	%f16, %f10, %f12;
	cvt.f64.f32 	%fd7, %f16;
	st.local.f64 	[%rd1], %fd5;
	st.local.f64 	[%rd1+8], %fd6;
	st.local.f64 	[%rd1+16], %fd7;
	{ // callseq 2, 0
	.param .b64 param0;
	st.param.b64 	[param0], %rd7;
	.param .b64 param1;
	st.param.b64 	[param1], %rd3;
	.param .b32 retval0;
	call.uni (retval0), 
	vprintf, 
	(
	param0, 
	param1
	);
	ld.param.b32 	%r5, [retval0];
	} // callseq 2
	add.f64 	%fd8, %fd5, 0d3F847AE147AE147B;
	cvt.rn.f32.f64 	%f17, %fd8;
	add.f32 	%f18, %f17, 0f3F800000;
	tex.1d.v4.f32.f32 	{%f19, %f20, %f21, %f22}, [%rd2, {%f18}];
	cvt.f64.f32 	%fd9, %f17;
	cvt.f64.f32 	%fd10, %f19;
	sub.f32 	%f23, %f17, %f19;
	cvt.f64.f32 	%fd11, %f23;
	st.local.f64 	[%rd1], %fd9;
	st.local.f64 	[%rd1+8], %fd10;
	st.local.f64 	[%rd1+16], %fd11;
	{ // callseq 3, 0
	.param .b64 param0;
	st.param.b64 	[param0], %rd7;
	.param .b64 param1;
	st.param.b64 	[param1], %rd3;
	.param .b32 retval0;
	call.uni (retval0), 
	vprintf, 
	(
	param0, 
	param1
	);
	ld.param.b32 	%r7, [retval0];
	} // callseq 3
	add.f64 	%fd12, %fd9, 0d3F1A36E2EB1C432D;
	cvt.rn.f32.f64 	%f24, %fd12;
	add.f32 	%f25, %f24, 0f3F800000;
	tex.1d.v4.f32.f32 	{%f26, %f27, %f28, %f29}, [%rd2, {%f25}];
	cvt.f64.f32 	%fd13, %f24;
	cvt.f64.f32 	%fd14, %f26;
	sub.f32 	%f30, %f24, %f26;
	cvt.f64.f32 	%fd15, %f30;
	st.local.f64 	[%rd1], %fd13;
	st.local.f64 	[%rd1+8], %fd14;
	st.local.f64 	[%rd1+16], %fd15;
	{ // callseq 4, 0
	.param .b64 param0;
	st.param.b64 	[param0], %rd7;
	.param .b64 param1;
	st.param.b64 	[param1], %rd3;
	.param .b32 retval0;
	call.uni (retval0), 
	vprintf, 
	(
	param0, 
	param1
	);
	ld.param.b32 	%r9, [retval0];
	} // callseq 4
	add.f64 	%fd16, %fd13, 0d3F847AE147AE147B;
	cvt.rn.f32.f64 	%f31, %fd16;
	add.f32 	%f32, %f31, 0f3F800000;
	tex.1d.v4.f32.f32 	{%f33, %f34, %f35, %f36}, [%rd2, {%f32}];
	cvt.f64.f32 	%fd17, %f31;
	cvt.f64.f32 	%fd18, %f33;
	sub.f32 	%f37, %f31, %f33;
	cvt.f64.f32 	%fd19, %f37;
	st.local.f64 	[%rd1], %fd17;
	st.local.f64 	[%rd1+8], %fd18;
	st.local.f64 	[%rd1+16], %fd19;
	{ // callseq 5, 0
	.param .b64 param0;
	st.param.b64 	[param0], %rd7;
	.param .b64 param1;
	st.param.b64 	[param1], %rd3;
	.param .b32 retval0;
	call.uni (retval0), 
	vprintf, 
	(
	param0, 
	param1
	);
	ld.param.b32 	%r11, [retval0];
	} // callseq 5
	add.f64 	%fd20, %fd17, 0d3F1A36E2EB1C432D;
	cvt.rn.f32.f64 	%f38, %fd20;
	add.f32 	%f39, %f38, 0f3F800000;
	tex.1d.v4.f32.f32 	{%f40, %f41, %f42, %f43}, [%rd2, {%f39}];
	cvt.f64.f32 	%fd21, %f38;
	cvt.f64.f32 	%fd22, %f40;
	sub.f32 	%f44, %f38, %f40;
	cvt.f64.f32 	%fd23, %f44;
	st.local.f64 	[%rd1], %fd21;
	st.local.f64 	[%rd1+8], %fd22;
	st.local.f64 	[%rd1+16], %fd23;
	{ // callseq 6, 0
	.param .b64 param0;
	st.param.b64 	[param0], %rd7;
	.param .b64 param1;
	st.param.b64 	[param1], %rd3;
	.param .b32 retval0;
	call.uni (retval0), 
	vprintf, 
	(
	param0, 
	param1
	);
	ld.param.b32 	%r13, [retval0];
	} // callseq 6
	add.f64 	%fd24, %fd21, 0d3F847AE147AE147B;
	cvt.rn.f32.f64 	%f45, %fd24;
	add.f32 	%f46, %f45, 0f3F800000;
	tex.1d.v4.f32.f32 	{%f47, %f48, %f49, %f50}, [%rd2, {%f46}];
	cvt.f64.f32 	%fd25, %f45;
	cvt.f64.f32 	%fd26, %f47;
	sub.f32 	%f51, %f45, %f47;
	cvt.f64.f32 	%fd27, %f51;
	st.local.f64 	[%rd1], %fd25;
	st.local.f64 	[%rd1+8], %fd26;
	st.local.f64 	[%rd1+16], %fd27;
	{ // callseq 7, 0
	.param .b64 param0;
	st.param.b64 	[param0], %rd7;
	.param .b64 param1;
	st.param.b64 	[param1], %rd3;
	.param .b32 retval0;
	call.uni (retval0), 
	vprintf, 
	(
	param0, 
	param1
	);
	ld.param.b32 	%r15, [retval0];
	} // callseq 7
	add.f64 	%fd28, %fd25, 0d3F1A36E2EB1C432D;
	cvt.rn.f32.f64 	%f52, %fd28;
	add.f32 	%f53, %f52, 0f3F800000;
	tex.1d.v4.f32.f32 	{%f54, %f55, %f56, %f57}, [%rd2, {%f53}];
	cvt.f64.f32 	%fd29, %f52;
	cvt.f64.f32 	%fd30, %f54;
	sub.f32 	%f58, %f52, %f54;
	cvt.f64.f32 	%fd31, %f58;
	st.local.f64 	[%rd1], %fd29;
	st.local.f64 	[%rd1+8], %fd30;
	st.local.f64 	[%rd1+16], %fd31;
	{ // callseq 8, 0
	.param .b64 param0;
	st.param.b64 	[param0], %rd7;
	.param .b64 param1;
	st.param.b64 	[param1], %rd3;
	.param .b32 retval0;
	call.uni (retval0), 
	vprintf, 
	(
	param0, 
	param1
	);
	ld.param.b32 	%r17, [retval0];
	} // callseq 8
	add.f64 	%fd32, %fd29, 0d3F847AE147AE147B;
	cvt.rn.f32.f64 	%f59, %fd32;
	setp.lt.f32 	%p1, %f59, 0f3F800000;
	@%p1 bra 	$L__BB0_1;
	ret;

}


// ===== COMPILED SASS (sm_100) =====

	.target	sm_100

	.elftype	@"ET_EXEC"


//--------------------- .note.nv.tkinfo           --------------------------
	.section	.note.nv.tkinfo,"",@"SHT_NOTE"
	.sectionflags	@"SHF_NOTE_NV_TKINFO"
	.tkinfo
        /*0018*/ 	.word	0x00000002
        /*0030*/ 	.string	""
        /*0030*/ 	.string	"ptxas"
        /*0030*/ 	.string	"Cuda compilation tools, release 13.0, V13.0.88"
        /*0030*/ 	.string	"Build cuda_13.0.r13.0/compiler.36424714_0"
        /*0030*/ 	.string	"-arch sm_100 -m 64 "



//--------------------- .note.nv.cuinfo           --------------------------
	.section	.note.nv.cuinfo,"",@"SHT_NOTE"
	.sectionflags	@"SHF_NOTE_NV_CUINFO"
        /*0018*/ 	.short	0x0002
        /*001a*/ 	.short	0x0064
        /*001c*/ 	.short	0x0082
	.zero		2


//--------------------- .nv.info                  --------------------------
	.section	.nv.info,"",@"SHT_CUDA_INFO"
	.align	4


	//----- nvinfo : EIATTR_REGCOUNT
	.align		4
        /*0000*/ 	.byte	0x04, 0x2f
        /*0002*/ 	.short	(.L_3 - .L_2)
	.align		4
.L_2:
        /*0004*/ 	.word	index@(_Z7printmey)
        /*0008*/ 	.word	0x00000018


	//----- nvinfo : EIATTR_FRAME_SIZE
	.align		4
.L_3:
        /*000c*/ 	.byte	0x04, 0x11
        /*000e*/ 	.short	(.L_5 - .L_4)
	.align		4
.L_4:
        /*0010*/ 	.word	index@(_Z7printmey)
        /*0014*/ 	.word	0x00000018


	//----- nvinfo : EIATTR_MIN_STACK_SIZE
	.align		4
.L_5:
        /*0018*/ 	.byte	0x04, 0x12
        /*001a*/ 	.short	(.L_7 - .L_6)
	.align		4
.L_6:
        /*001c*/ 	.word	index@(_Z7printmey)
        /*0020*/ 	.word	0x00000018
.L_7:


//--------------------- .nv.compat                --------------------------
	.section	.nv.compat,"",@"SHT_CUDA_COMPAT_INFO"
	.align	4
        /*0000*/ 	.byte	0x02, 0x09, 0x00, 0x00, 0x02, 0x02, 0x02, 0x00, 0x02, 0x05, 0x05, 0x00, 0x03, 0x07, 0x01, 0x01
        /*0010*/ 	.byte	0x02, 0x03, 0x00, 0x00, 0x02, 0x06, 0x01, 0x00, 0x04, 0x0b, 0x08, 0x00, 0x01, 0x00, 0x00, 0x00
        /*0020*/ 	.byte	0x00, 0x00, 0x00, 0x00


//--------------------- .nv.info._Z7printmey      --------------------------
	.section	.nv.info._Z7printmey,"",@"SHT_CUDA_INFO"
	.sectionflags	@""
	.align	4


	//----- nvinfo : EIATTR_CUDA_API_VERSION
	.align		4
        /*0000*/ 	.byte	0x04, 0x37
        /*0002*/ 	.short	(.L_9 - .L_8)
.L_8:
        /*0004*/ 	.word	0x00000082


	//----- nvinfo : EIATTR_KPARAM_INFO
	.align		4
.L_9:
        /*0008*/ 	.byte	0x04, 0x17
        /*000a*/ 	.short	(.L_11 - .L_10)
.L_10:
        /*000c*/ 	.word	0x00000000
        /*0010*/ 	.short	0x0000
        /*0012*/ 	.short	0x0000
        /*0014*/ 	.byte	0x00, 0xf0, 0x21, 0x00


	//----- nvinfo : EIATTR_SPARSE_MMA_MASK
	.align		4
.L_11:
        /*0018*/ 	.byte	0x03, 0x50
        /*001a*/ 	.short	0x0000


	//----- nvinfo : EIATTR_MAXREG_COUNT
	.align		4
        /*001c*/ 	.byte	0x03, 0x1b
        /*001e*/ 	.short	0x00ff


	//----- nvinfo : EIATTR_EXTERNS
	.align		4
        /*0020*/ 	.byte	0x04, 0x0f
        /*0022*/ 	.short	(.L_13 - .L_12)


	//   ....[0]....
	.align		4
.L_12:
        /*0024*/ 	.word	index@(vprintf)


	//----- nvinfo : EIATTR_MERCURY_ISA_VERSION
	.align		4
.L_13:
        /*0028*/ 	.byte	0x03, 0x5f
        /*002a*/ 	.short	0x0101


	//----- nvinfo : EIATTR_VRC_CTA_INIT_COUNT
	.align		4
        /*002c*/ 	.byte	0x02, 0x4a
	.zero		1
	.zero		1


	//----- nvinfo : EIATTR_SYSCALL_OFFSETS
	.align		4
        /*0030*/ 	.byte	0x04, 0x46
        /*0032*/ 	.short	(.L_15 - .L_14)


	//   ....[0]....
.L_14:
        /*0034*/ 	.word	0x000000d0


	//   ....[1]....
        /*0038*/ 	.word	0x00000240


	//   ....[2]....
        /*003c*/ 	.word	0x000003d0


	//   ....[3]....
        /*0040*/ 	.word	0x00000560


	//   ....[4]....
        /*0044*/ 	.word	0x000006f0


	//   ....[5]....
        /*0048*/ 	.word	0x00000880


	//   ....[6]....
        /*004c*/ 	.word	0x00000a10


	//   ....[7]....
        /*0050*/ 	.word	0x00000ba0


	//   ....[8]....
        /*0054*/ 	.word	0x00000d30


	//----- nvinfo : EIATTR_EXIT_INSTR_OFFSETS
	.align		4
.L_15:
        /*0058*/ 	.byte	0x04, 0x1c
        /*005a*/ 	.short	(.L_17 - .L_16)


	//   ....[0]....
.L_16:
        /*005c*/ 	.word	0x00000da0


	//----- nvinfo : EIATTR_CRS_STACK_SIZE
	.align		4
.L_17:
        /*0060*/ 	.byte	0x04, 0x1e
        /*0062*/ 	.short	(.L_19 - .L_18)
.L_18:
        /*0064*/ 	.word	0x00000000


	//----- nvinfo : EIATTR_CBANK_PARAM_SIZE
	.align		4
.L_19:
        /*0068*/ 	.byte	0x03, 0x19
        /*006a*/ 	.short	0x0008


	//----- nvinfo : EIATTR_PARAM_CBANK
	.align		4
        /*006c*/ 	.byte	0x04, 0x0a
        /*006e*/ 	.short	(.L_21 - .L_20)
	.align		4
.L_20:
        /*0070*/ 	.word	index@(.nv.constant0._Z7printmey)
        /*0074*/ 	.short	0x0380
        /*0076*/ 	.short	0x0008


	//----- nvinfo : EIATTR_SW_WAR
	.align		4
.L_21:
        /*0078*/ 	.byte	0x04, 0x36
        /*007a*/ 	.short	(.L_23 - .L_22)
.L_22:
        /*007c*/ 	.word	0x00000008
.L_23:


//--------------------- .nv.callgraph             --------------------------
	.section	.nv.callgraph,"",@"SHT_CUDA_CALLGRAPH"
	.align	4
	.sectionentsize	8
	.align		4
        /*0000*/ 	.word	0x00000000
	.align		4
        /*0004*/ 	.word	0xffffffff
	.align		4
        /*0008*/ 	.word	index@(_Z7printmey)
	.align		4
        /*000c*/ 	.word	index@(vprintf)
	.align		4
        /*0010*/ 	.word	0x00000000
	.align		4
        /*0014*/ 	.word	0xfffffffe
	.align		4
        /*0018*/ 	.word	0x00000000
	.align		4
        /*001c*/ 	.word	0xfffffffd
	.align		4
        /*0020*/ 	.word	0x00000000
	.align		4
        /*0024*/ 	.word	0xfffffffc


//--------------------- .nv.constant4             --------------------------
	.section	.nv.constant4,"a",@progbits
	.align	8
	.align		8
.nv.constant4:
        /*0000*/ 	.dword	vprintf
	.align		8
        /*0008*/ 	.dword	$str
	.align		8
        /*0010*/ 	.dword	$str$1


//--------------------- .text._Z7printmey         --------------------------
	.section	.text._Z7printmey,"ax",@progbits
	.align	128
        .global         _Z7printmey
        .type           _Z7printmey,@function
        .size           _Z7printmey,(.L_x_11 - _Z7printmey)
        .other          _Z7printmey,@"STO_CUDA_ENTRY STV_DEFAULT"
_Z7printmey:
.text._Z7printmey:
[----:B------:R-:W0:Y:S01]  /*0000*/  LDC R1, c[0x0][0x37c] ;  /* 0x0000df00ff017b82 */ /* 0x000e220000000800 */
[----:B------:R-:W-:Y:S01]  /*0010*/  MOV R0, 0x0 ;  /* 0x0000000000007802 */ /* 0x000fe20000000f00 */
[----:B------:R-:W1:Y:S01]  /*0020*/  LDCU UR4, c[0x0][0x2f8] ;  /* 0x00005f00ff0477ac */ /* 0x000e620008000800 */
[----:B0-----:R-:W-:Y:S02]  /*0030*/  IADD3 R1, PT, PT, R1, -0x18, RZ ;  /* 0xffffffe801017810 */ /* 0x001fe40007ffe0ff */
[----:B------:R-:W-:-:S03]  /*0040*/  CS2R R6, SRZ ;  /* 0x0000000000067805 */ /* 0x000fc6000001ff00 */
[----:B------:R0:W2:Y:S01]  /*0050*/  LDC.64 R2, c[0x4][R0] ;  /* 0x0100000000027b82 */ /* 0x0000a20000000a00 */
[----:B------:R-:W3:Y:S01]  /*0060*/  LDCU.64 UR6, c[0x4][0x8] ;  /* 0x01000100ff0677ac */ /* 0x000ee20008000a00 */
[----:B------:R-:W4:Y:S01]  /*0070*/  LDCU UR5, c[0x0][0x2fc] ;  /* 0x00005f80ff0577ac */ /* 0x000f220008000800 */
[----:B-1----:R-:W-:Y:S01]  /*0080*/  IADD3 R19, P0, PT, R1, UR4, RZ ;  /* 0x0000000401137c10 */ /* 0x002fe2000ff1e0ff */
[----:B---3--:R-:W-:Y:S01]  /*0090*/  IMAD.U32 R4, RZ, RZ, UR6 ;  /* 0x00000006ff047e24 */ /* 0x008fe2000f8e00ff */
[----:B------:R-:W-:-:S03]  /*00a0*/  MOV R5, UR7 ;  /* 0x0000000700057c02 */ /* 0x000fc60008000f00 */
[----:B0---4-:R-:W-:-:S08]  /*00b0*/  IMAD.X R18, RZ, RZ, UR5, P0 ;  /* 0x00000005ff127e24 */ /* 0x011fd000080e06ff */
[----:B------:R-:W-:-:S07]  /*00c0*/  LEPC R20, `(.L_x_0) ;  /* 0x000000001014794e */ /* 0x000fce0000000000 */
[----:B--2---:R-:W-:Y:S05]  /*00d0*/  CALL.ABS.NOINC R2 ;  /* 0x0000000002007343 */ /* 0x004fea0003c00000 */
.L_x_0:
[----:B------:R-:W-:-:S07]  /*00e0*/  HFMA2 R16, -RZ, RZ, 0, 0 ;  /* 0x00000000ff107431 */ /* 0x000fce00000001ff */
.L_x_9:
[----:B------:R-:W0:Y:S01]  /*00f0*/  LDCU UR4, c[0x0][0x380] ;  /* 0x00007000ff0477ac */ /* 0x000e220008000800 */
[----:B------:R-:W-:Y:S02]  /*0100*/  IMAD.MOV.U32 R3, RZ, RZ, -0x3e000000 ;  /* 0xc2000000ff037424 */ /* 0x000fe400078e00ff */
[----:B------:R-:W-:Y:S01]  /*0110*/  FADD R4, R16, 1 ;  /* 0x3f80000010047421 */ /* 0x000fe20000000000 */
[----:B------:R-:W-:Y:S01]  /*0120*/  MOV R5, RZ ;  /* 0x000000ff00057202 */ /* 0x000fe20000000f00 */
[----:B------:R-:W-:-:S03]  /*0130*/  UMOV UR5, URZ ;  /* 0x000000ff00057c82 */ /* 0x000fc60008000000 */
[----:B0-----:R0:W5:Y:S01]  /*0140*/  TEX.LL RZ, R3, R4, R3, UR4, 2D, 0x1 ;  /* 0x28ff040304037f60 */ /* 0x00116200089e01ff */
[----:B------:R-:W-:Y:S01]  /*0150*/  MOV R2, 0x0 ;  /* 0x0000000000027802 */ /* 0x000fe20000000f00 */
[----:B------:R-:W-:Y:S01]  /*0160*/  IMAD.MOV.U32 R6, RZ, RZ, R19 ;  /* 0x000000ffff067224 */ /* 0x000fe200078e0013 */
[----:B------:R-:W-:Y:S02]  /*0170*/  MOV R7, R18 ;  /* 0x0000001200077202 */ /* 0x000fe40000000f00 */
[----:B------:R1:W2:Y:S01]  /*0180*/  LDC.64 R12, c[0x4][R2] ;  /* 0x01000000020c7b82 */ /* 0x0002a20000000a00 */
[----:B0-----:R-:W0:Y:S02]  /*0190*/  LDCU.64 UR4, c[0x4][0x10] ;  /* 0x01000200ff0477ac */ /* 0x001e240008000a00 */
[----:B0-----:R-:W-:Y:S01]  /*01a0*/  IMAD.U32 R4, RZ, RZ, UR4 ;  /* 0x00000004ff047e24 */ /* 0x001fe2000f8e00ff */
[----:B------:R-:W-:Y:S01]  /*01b0*/  MOV R5, UR5 ;  /* 0x0000000500057c02 */ /* 0x000fe20008000f00 */
[----:B-----5:R-:W-:Y:S01]  /*01c0*/  FADD R0, -R3, R16 ;  /* 0x0000001003007221 */ /* 0x020fe20000000100 */
[----:B------:R-:W0:Y:S08]  /*01d0*/  F2F.F64.F32 R8, R3 ;  /* 0x0000000300087310 */ /* 0x000e300000201800 */
[----:B------:R-:W3:Y:S01]  /*01e0*/  F2F.F64.F32 R10, R0 ;  /* 0x00000000000a7310 */ /* 0x000ee20000201800 */
[----:B0-----:R1:W-:Y:S07]  /*01f0*/  STL.64 [R1+0x8], R8 ;  /* 0x0000080801007387 */ /* 0x0013ee0000100a00 */
[----:B------:R-:W0:Y:S01]  /*0200*/  F2F.F64.F32 R16, R16 ;  /* 0x0000001000107310 */ /* 0x000e220000201800 */
[----:B---3--:R1:W-:Y:S04]  /*0210*/  STL.64 [R1+0x10], R10 ;  /* 0x0000100a01007387 */ /* 0x0083e80000100a00 */
[----:B0-2---:R1:W-:Y:S02]  /*0220*/  STL.64 [R1], R16 ;  /* 0x0000001001007387 */ /* 0x0053e40000100a00 */
[----:B------:R-:W-:-:S07]  /*0230*/  LEPC R20, `(.L_x_1) ;  /* 0x000000001014794e */ /* 0x000fce0000000000 */
[----:B-1----:R-:W-:Y:S05]  /*0240*/  CALL.ABS.NOINC R12 ;  /* 0x000000000c007343 */ /* 0x002fea0003c00000 */
.L_x_1:
[----:B------:R-:W-:Y:S01]  /*0250*/  UMOV UR4, 0xeb1c432d ;  /* 0xeb1c432d00047882 */ /* 0x000fe20000000000 */
[----:B------:R-:W-:Y:S01]  /*0260*/  UMOV UR5, 0x3f1a36e2 ;  /* 0x3f1a36e200057882 */ /* 0x000fe20000000000 */
[----:B------:R-:W-:Y:S01]  /*0270*/  HFMA2 R7, -RZ, RZ, 0, 0 ;  /* 0x00000000ff077431 */ /* 0x000fe200000001ff */
[----:B------:R-:W-:Y:S01]  /*0280*/  DADD R4, R16, UR4 ;  /* 0x0000000410047e29 */ /* 0x000fe20008000000 */
[----:B------:R-:W0:Y:S01]  /*0290*/  LDCU UR4, c[0x0][0x380] ;  /* 0x00007000ff0477ac */ /* 0x000e220008000800 */
[----:B------:R-:W-:Y:S01]  /*02a0*/  IMAD.MOV.U32 R3, RZ, RZ, -0x3e000000 ;  /* 0xc2000000ff037424 */ /* 0x000fe200078e00ff */
[----:B------:R-:W-:-:S03]  /*02b0*/  UMOV UR5, URZ ;  /* 0x000000ff00057c82 */ /* 0x000fc60008000000 */
[----:B------:R-:W1:Y:S02]  /*02c0*/  F2F.F32.F64 R16, R4 ;  /* 0x0000000400107310 */ /* 0x000e640000301000 */
[----:B-1----:R-:W-:-:S04]  /*02d0*/  FADD R6, R16, 1 ;  /* 0x3f80000010067421 */ /* 0x002fc80000000000 */
[----:B0-----:R0:W5:Y:S01]  /*02e0*/  TEX.LL RZ, R7, R6, R3, UR4, 2D, 0x1 ;  /* 0x28ff040306077f60 */ /* 0x00116200089e01ff */
[----:B------:R1:W2:Y:S01]  /*02f0*/  LDC.64 R12, c[0x4][R2] ;  /* 0x01000000020c7b82 */ /* 0x0002a20000000a00 */
[----:B0-----:R-:W0:Y:S01]  /*0300*/  LDCU.64 UR4, c[0x4][0x10] ;  /* 0x01000200ff0477ac */ /* 0x001e220008000a00 */
[----:B------:R-:W-:Y:S02]  /*0310*/  IMAD.MOV.U32 R6, RZ, RZ, R19 ;  /* 0x000000ffff067224 */ /* 0x000fe400078e0013 */
[----:B0-----:R-:W-:Y:S01]  /*0320*/  IMAD.U32 R4, RZ, RZ, UR4 ;  /* 0x00000004ff047e24 */ /* 0x001fe2000f8e00ff */
[----:B------:R-:W-:Y:S01]  /*0330*/  MOV R5, UR5 ;  /* 0x0000000500057c02 */ /* 0x000fe20008000f00 */
[----:B-----5:R-:W-:Y:S01]  /*0340*/  FADD R0, R16, -R7 ;  /* 0x8000000710007221 */ /* 0x020fe20000000000 */
[----:B------:R0:W3:Y:S08]  /*0350*/  F2F.F64.F32 R8, R7 ;  /* 0x0000000700087310 */ /* 0x0000f00000201800 */
[----:B------:R-:W4:Y:S01]  /*0360*/  F2F.F64.F32 R10, R0 ;  /* 0x00000000000a7310 */ /* 0x000f220000201800 */
[----:B0-----:R-:W-:Y:S01]  /*0370*/  MOV R7, R18 ;  /* 0x0000001200077202 */ /* 0x001fe20000000f00 */
[----:B---3--:R1:W-:Y:S06]  /*0380*/  STL.64 [R1+0x8], R8 ;  /* 0x0000080801007387 */ /* 0x0083ec0000100a00 */
[----:B------:R-:W0:Y:S01]  /*0390*/  F2F.F64.F32 R16, R16 ;  /* 0x0000001000107310 */ /* 0x000e220000201800 */
[----:B----4-:R1:W-:Y:S04]  /*03a0*/  STL.64 [R1+0x10], R10 ;  /* 0x0000100a01007387 */ /* 0x0103e80000100a00 */
[----:B0-2---:R1:W-:Y:S02]  /*03b0*/  STL.64 [R1], R16 ;  /* 0x0000001001007387 */ /* 0x0053e40000100a00 */
[----:B------:R-:W-:-:S07]  /*03c0*/  LEPC R20, `(.L_x_2) ;  /* 0x000000001014794e */ /* 0x000fce0000000000 */
[----:B-1----:R-:W-:Y:S05]  /*03d0*/  CALL.ABS.NOINC R12 ;  /* 0x000000000c007343 */ /* 0x002fea0003c00000 */
.L_x_2:
        /* <DEDUP_REMOVED lines=25> */
.L_x_3:
        /* <DEDUP_REMOVED lines=25> */
.L_x_4:
        /* <DEDUP_REMOVED lines=25> */
.L_x_5:
        /* <DEDUP_REMOVED lines=25> */
.L_x_6:
        /* <DEDUP_REMOVED lines=25> */
.L_x_7:
        /* <DEDUP_REMOVED lines=12> */
[----:B------:R-:W-:Y:S02]  /*0c70*/  MOV R6, R19 ;  /* 0x0000001300067202 */ /* 0x000fe40000000f00 */
[----:B0-----:R-:W-:Y:S01]  /*0c80*/  MOV R4, UR4 ;  /* 0x0000000400047c02 */ /* 0x001fe20008000f00 */
[----:B------:R-:W-:Y:S02]  /*0c90*/  IMAD.U32 R5, RZ, RZ, UR5 ;  /* 0x00000005ff057e24 */ /* 0x000fe4000f8e00ff */
        /* <DEDUP_REMOVED lines=10> */
.L_x_8:
[----:B------:R-:W-:Y:S01]  /*0d40*/  UMOV UR4, 0x47ae147b ;  /* 0x47ae147b00047882 */ /* 0x000fe20000000000 */
[----:B------:R-:W-:Y:S02]  /*0d50*/  UMOV UR5, 0x3f847ae1 ;  /* 0x3f847ae100057882 */ /* 0x000fe40000000000 */
[----:B------:R-:W-:-:S10]  /*0d60*/  DADD R16, R16, UR4 ;  /* 0x0000000410107e29 */ /* 0x000fd40008000000 */
[----:B------:R-:W0:Y:S02]  /*0d70*/  F2F.F32.F64 R16, R16 ;  /* 0x0000001000107310 */ /* 0x000e240000301000 */
[----:B0-----:R-:W-:-:S13]  /*0d80*/  FSETP.GEU.AND P0, PT, R16, 1, PT ;  /* 0x3f8000001000780b */ /* 0x001fda0003f0e000 */
[----:B------:R-:W-:Y:S05]  /*0d90*/  @!P0 BRA `(.L_x_9) ;  /* 0xfffffff000d48947 */ /* 0x000fea000383ffff */
[----:B------:R-:W-:Y:S05]  /*0da0*/  EXIT ;  /* 0x000000000000794d */ /* 0x000fea0003800000 */
.L_x_10:
[----:B------:R-:W-:-:S00]  /*0db0*/  BRA `(.L_x_10) ;  /* 0xfffffffc00fc7947 */ /* 0x000fc0000383ffff */
[----:B------:R-:W-:-:S00]  /*0dc0*/  NOP ;  /* 0x0000000000007918 */ /* 0x000fc00000000000 */
        /* <DEDUP_REMOVED lines=11> */
.L_x_11:


//--------------------- .nv.global.init           --------------------------
	.section	.nv.global.init,"aw",@progbits
.nv.global.init:
	.type		$str,@object
	.size		$str,($str$1 - $str)
$str:
        /*0000*/ 	.byte	0x63, 0x61, 0x6c, 0x6c, 0x20, 0x70, 0x72, 0x69, 0x6e, 0x74, 0x6d, 0x65, 0x0a, 0x00
	.type		$str$1,@object
	.size		$str$1,(.L_1 - $str$1)
$str$1:
        /*000e*/ 	.byte	0x61, 0x5b, 0x25, 0x66, 0x5d, 0x20, 0x3d, 0x20, 0x25, 0x66, 0x20, 0x28, 0x25, 0x66, 0x29, 0x0a
        /*001e*/ 	.byte	0x00
.L_1:


//--------------------- .nv.shared.reserved.0     --------------------------
	.section	.nv.shared.reserved.0,"aw",@nobits
	.weak		__nv_reservedSMEM_offset_0_alias
	.size		__nv_reservedSMEM_offset_0_alias, 0, 64
	.other		__nv_reservedSMEM_offset_0_alias,@"STO_CUDA_RESERVED_SHARED STV_DEFAULT"
__nv_reservedSMEM_offset_0_alias:
	.zero		0
	.zero		64


//--------------------- .nv.constant0._Z7printmey --------------------------
	.section	.nv.constant0._Z7printmey,"a",@progbits
	.sectionflags	@""
	.align	4
.nv.constant0._Z7printmey:
	.zero		904


//--------------------- SYMBOLS --------------------------

	.type		.nv.reservedSmem.offset0,@object
	.size		.nv.reservedSmem.offset0,0x4
	.type		vprintf,@function
